







.version 7.0
.target sm_52
.address_size 64



.visible .entry _Z20convolution3D_kernelPfS_i(
.param .u64 _Z20convolution3D_kernelPfS_i_param_0,
.param .u64 _Z20convolution3D_kernelPfS_i_param_1,
.param .u32 _Z20convolution3D_kernelPfS_i_param_2
)
{
.reg .pred %p<12>;
.reg .f32 %f<27>;
.reg .b32 %r<15>;
.reg .b64 %rd<10>;


ld.param.u64 %rd1, [_Z20convolution3D_kernelPfS_i_param_0];
ld.param.u64 %rd2, [_Z20convolution3D_kernelPfS_i_param_1];
ld.param.u32 %r3, [_Z20convolution3D_kernelPfS_i_param_2];
mov.u32 %r4, %ntid.x;
mov.u32 %r5, %ctaid.x;
mov.u32 %r6, %tid.x;
mad.lo.s32 %r1, %r4, %r5, %r6;
mov.u32 %r7, %ntid.y;
mov.u32 %r8, %ctaid.y;
mov.u32 %r9, %tid.y;
mad.lo.s32 %r2, %r7, %r8, %r9;
setp.lt.s32	%p1, %r2, 255;
setp.lt.s32	%p2, %r3, 255;
and.pred %p3, %p2, %p1;
setp.lt.s32	%p4, %r1, 255;
and.pred %p5, %p3, %p4;
setp.gt.s32	%p6, %r3, 0;
and.pred %p7, %p5, %p6;
setp.gt.s32	%p8, %r2, 0;
and.pred %p9, %p7, %p8;
setp.gt.s32	%p10, %r1, 0;
and.pred %p11, %p9, %p10;
@!%p11 bra BB0_2;
bra.uni BB0_1;

BB0_1:
cvta.to.global.u64 %rd3, %rd1;
cvta.to.global.u64 %rd4, %rd2;
shl.b32 %r10, %r3, 16;
add.s32 %r11, %r1, %r10;
shl.b32 %r12, %r2, 8;
add.s32 %r13, %r11, %r12;
add.s32 %r14, %r13, -65793;
mul.wide.s32 %rd5, %r14, 4;
add.s64 %rd6, %rd3, %rd5;
ld.global.f32 %f1, [%rd6];
ld.global.f32 %f2, [%rd6+524288];
mul.f32 %f3, %f2, 0f40800000;
fma.rn.f32 %f4, %f1, 0f40000000, %f3;
fma.rn.f32 %f5, %f1, 0f40A00000, %f4;
fma.rn.f32 %f6, %f2, 0f40E00000, %f5;
fma.rn.f32 %f7, %f1, 0fC1000000, %f6;
fma.rn.f32 %f8, %f2, 0f41200000, %f7;
ld.global.f32 %f9, [%rd6+262148];
fma.rn.f32 %f10, %f9, 0fC0400000, %f8;
mul.wide.s32 %rd7, %r13, 4;
add.s64 %rd8, %rd3, %rd7;
ld.global.f32 %f11, [%rd8];
fma.rn.f32 %f12, %f11, 0f40C00000, %f10;
ld.global.f32 %f13, [%rd6+264196];
fma.rn.f32 %f14, %f13, 0fC1100000, %f12;
ld.global.f32 %f15, [%rd6+8];
fma.rn.f32 %f16, %f15, 0f40000000, %f14;
ld.global.f32 %f17, [%rd6+524296];
fma.rn.f32 %f18, %f17, 0f40800000, %f16;
ld.global.f32 %f19, [%rd6+1032];
fma.rn.f32 %f20, %f19, 0f40A00000, %f18;
ld.global.f32 %f21, [%rd6+525320];
fma.rn.f32 %f22, %f21, 0f40E00000, %f20;
ld.global.f32 %f23, [%rd6+2056];
fma.rn.f32 %f24, %f23, 0fC1000000, %f22;
ld.global.f32 %f25, [%rd6+526344];
fma.rn.f32 %f26, %f25, 0f41200000, %f24;
add.s64 %rd9, %rd4, %rd7;
st.global.f32 [%rd9], %f26;

BB0_2:
ret;
}




// ===== COMPILED SASS (sm_100) =====

	.target	sm_100

	.elftype	@"ET_EXEC"


//--------------------- .note.nv.tkinfo           --------------------------
	.section	.note.nv.tkinfo,"",@"SHT_NOTE"
	.sectionflags	@"SHF_NOTE_NV_TKINFO"
	.tkinfo
        /*0018*/ 	.word	0x00000002
        /*0030*/ 	.string	""
        /*0030*/ 	.string	"ptxas"
        /*0030*/ 	.string	"Cuda compilation tools, release 13.0, V13.0.88"
        /*0030*/ 	.string	"Build cuda_13.0.r13.0/compiler.36424714_0"
        /*0030*/ 	.string	"-arch sm_100 "



//--------------------- .note.nv.cuinfo           --------------------------
	.section	.note.nv.cuinfo,"",@"SHT_NOTE"
	.sectionflags	@"SHF_NOTE_NV_CUINFO"
        /*0018*/ 	.short	0x0002
        /*001a*/ 	.short	0x0034
        /*001c*/ 	.short	0x0082
	.zero		2


//--------------------- .nv.info                  --------------------------
	.section	.nv.info,"",@"SHT_CUDA_INFO"
	.align	4


	//----- nvinfo : EIATTR_REGCOUNT
	.align		4
        /*0000*/ 	.byte	0x04, 0x2f
        /*0002*/ 	.short	(.L_1 - .L_0)
	.align		4
.L_0:
        /*0004*/ 	.word	index@(_Z20convolution3D_kernelPfS_i)
        /*0008*/ 	.word	0x0000001d


	//----- nvinfo : EIATTR_FRAME_SIZE
	.align		4
.L_1:
        /*000c*/ 	.byte	0x04, 0x11
        /*000e*/ 	.short	(.L_3 - .L_2)
	.align		4
.L_2:
        /*0010*/ 	.word	index@(_Z20convolution3D_kernelPfS_i)
        /*0014*/ 	.word	0x00000000


	//----- nvinfo : EIATTR_MIN_STACK_SIZE
	.align		4
.L_3:
        /*0018*/ 	.byte	0x04, 0x12
        /*001a*/ 	.short	(.L_5 - .L_4)
	.align		4
.L_4:
        /*001c*/ 	.word	index@(_Z20convolution3D_kernelPfS_i)
        /*0020*/ 	.word	0x00000000
.L_5:


//--------------------- .nv.compat                --------------------------
	.section	.nv.compat,"",@"SHT_CUDA_COMPAT_INFO"
	.align	4
        /*0000*/ 	.byte	0x02, 0x09, 0x00, 0x00, 0x02, 0x02, 0x01, 0x00, 0x02, 0x05, 0x05, 0x00, 0x03, 0x07, 0x01, 0x01
        /*0010*/ 	.byte	0x02, 0x03, 0x00, 0x00, 0x02, 0x06, 0x01, 0x00, 0x04, 0x0b, 0x08, 0x00, 0x09, 0x00, 0x00, 0x00
        /*0020*/ 	.byte	0x00, 0x00, 0x00, 0x00


//--------------------- .nv.info._Z20convolution3D_kernelPfS_i --------------------------
	.section	.nv.info._Z20convolution3D_kernelPfS_i,"",@"SHT_CUDA_INFO"
	.sectionflags	@""
	.align	4


	//----- nvinfo : EIATTR_CUDA_API_VERSION
	.align		4
        /*0000*/ 	.byte	0x04, 0x37
        /*0002*/ 	.short	(.L_7 - .L_6)
.L_6:
        /*0004*/ 	.word	0x00000082


	//----- nvinfo : EIATTR_KPARAM_INFO
	.align		4
.L_7:
        /*0008*/ 	.byte	0x04, 0x17
        /*000a*/ 	.short	(.L_9 - .L_8)
.L_8:
        /*000c*/ 	.word	0x00000000
        /*0010*/ 	.short	0x0002
        /*0012*/ 	.short	0x0010
        /*0014*/ 	.byte	0x00, 0xf0, 0x11, 0x00


	//----- nvinfo : EIATTR_KPARAM_INFO
	.align		4
.L_9:
        /*0018*/ 	.byte	0x04, 0x17
        /*001a*/ 	.short	(.L_11 - .L_10)
.L_10:
        /*001c*/ 	.word	0x00000000
        /*0020*/ 	.short	0x0001
        /*0022*/ 	.short	0x0008
        /*0024*/ 	.byte	0x00, 0xf0, 0x21, 0x00


	//----- nvinfo : EIATTR_KPARAM_INFO
	.align		4
.L_11:
        /*0028*/ 	.byte	0x04, 0x17
        /*002a*/ 	.short	(.L_13 - .L_12)
.L_12:
        /*002c*/ 	.word	0x00000000
        /*0030*/ 	.short	0x0000
        /*0032*/ 	.short	0x0000
        /*0034*/ 	.byte	0x00, 0xf0, 0x21, 0x00


	//----- nvinfo : EIATTR_SPARSE_MMA_MASK
	.align		4
.L_13:
        /*0038*/ 	.byte	0x03, 0x50
        /*003a*/ 	.short	0x0000


	//----- nvinfo : EIATTR_MAXREG_COUNT
	.align		4
        /*003c*/ 	.byte	0x03, 0x1b
        /*003e*/ 	.short	0x00ff


	//----- nvinfo : EIATTR_MERCURY_ISA_VERSION
	.align		4
        /*0040*/ 	.byte	0x03, 0x5f
        /*0042*/ 	.short	0x0101


	//----- nvinfo : EIATTR_VRC_CTA_INIT_COUNT
	.align		4
        /*0044*/ 	.byte	0x02, 0x4a
	.zero		1
	.zero		1


	//----- nvinfo : EIATTR_EXIT_INSTR_OFFSETS
	.align		4
        /*0048*/ 	.byte	0x04, 0x1c
        /*004a*/ 	.short	(.L_15 - .L_14)


	//   ....[0]....
.L_14:
        /*004c*/ 	.word	0x00000100


	//   ....[1]....
        /*0050*/ 	.word	0x00000350


	//----- nvinfo : EIATTR_CBANK_PARAM_SIZE
	.align		4
.L_15:
        /*0054*/ 	.byte	0x03, 0x19
        /*0056*/ 	.short	0x0014


	//----- nvinfo : EIATTR_PARAM_CBANK
	.align		4
        /*0058*/ 	.byte	0x04, 0x0a
        /*005a*/ 	.short	(.L_17 - .L_16)
	.align		4
.L_16:
        /*005c*/ 	.word	index@(.nv.constant0._Z20convolution3D_kernelPfS_i)
        /*0060*/ 	.short	0x0380
        /*0062*/ 	.short	0x0014


	//----- nvinfo : EIATTR_SW_WAR
	.align		4
.L_17:
        /*0064*/ 	.byte	0x04, 0x36
        /*0066*/ 	.short	(.L_19 - .L_18)
.L_18:
        /*0068*/ 	.word	0x00000008
.L_19:


//--------------------- .nv.callgraph             --------------------------
	.section	.nv.callgraph,"",@"SHT_CUDA_CALLGRAPH"
	.align	4
	.sectionentsize	8
	.align		4
        /*0000*/ 	.word	0x00000000
	.align		4
        /*0004*/ 	.word	0xffffffff
	.align		4
        /*0008*/ 	.word	0x00000000
	.align		4
        /*000c*/ 	.word	0xfffffffe
	.align		4
        /*0010*/ 	.word	0x00000000
	.align		4
        /*0014*/ 	.word	0xfffffffd
	.align		4
        /*0018*/ 	.word	0x00000000
	.align		4
        /*001c*/ 	.word	0xfffffffc


//--------------------- .text._Z20convolution3D_kernelPfS_i --------------------------
	.section	.text._Z20convolution3D_kernelPfS_i,"ax",@progbits
	.align	128
        .global         _Z20convolution3D_kernelPfS_i
        .type           _Z20convolution3D_kernelPfS_i,@function
        .size           _Z20convolution3D_kernelPfS_i,(.L_x_1 - _Z20convolution3D_kernelPfS_i)
        .other          _Z20convolution3D_kernelPfS_i,@"STO_CUDA_ENTRY STV_DEFAULT"
_Z20convolution3D_kernelPfS_i:
.text._Z20convolution3D_kernelPfS_i:
[----:B------:R-:W-:Y:S01]  /*0000*/  LDC R1, c[0x0][0x37c] ;  /* 0x0000df00ff017b82 */ /* 0x000fe20000000800 */
[----:B------:R-:W0:Y:S01]  /*0010*/  S2R R4, SR_CTAID.Y ;  /* 0x0000000000047919 */ /* 0x000e220000002600 */
[----:B------:R-:W1:Y:S06]  /*0020*/  LDCU UR4, c[0x0][0x360] ;  /* 0x00006c00ff0477ac */ /* 0x000e6c0008000800 */
[----:B------:R-:W2:Y:S01]  /*0030*/  LDC R7, c[0x0][0x390] ;  /* 0x0000e400ff077b82 */ /* 0x000ea20000000800 */
[----:B------:R-:W0:Y:S01]  /*0040*/  S2R R5, SR_TID.Y ;  /* 0x0000000000057919 */ /* 0x000e220000002200 */
[----:B------:R-:W0:Y:S01]  /*0050*/  LDCU UR5, c[0x0][0x364] ;  /* 0x00006c80ff0577ac */ /* 0x000e220008000800 */
[----:B------:R-:W1:Y:S01]  /*0060*/  S2R R0, SR_CTAID.X ;  /* 0x0000000000007919 */ /* 0x000e620000002500 */
[----:B------:R-:W1:Y:S01]  /*0070*/  S2R R3, SR_TID.X ;  /* 0x0000000000037919 */ /* 0x000e620000002100 */
[----:B0-----:R-:W-:-:S05]  /*0080*/  IMAD R4, R4, UR5, R5 ;  /* 0x0000000504047c24 */ /* 0x001fca000f8e0205 */
[----:B------:R-:W-:Y:S01]  /*0090*/  ISETP.GE.AND P0, PT, R4, 0xff, PT ;  /* 0x000000ff0400780c */ /* 0x000fe20003f06270 */
[----:B-1----:R-:W-:-:S03]  /*00a0*/  IMAD R0, R0, UR4, R3 ;  /* 0x0000000400007c24 */ /* 0x002fc6000f8e0203 */
[----:B--2---:R-:W-:-:S04]  /*00b0*/  ISETP.LT.AND P0, PT, R7, 0xff, !P0 ;  /* 0x000000ff0700780c */ /* 0x004fc80004701270 */
[----:B------:R-:W-:-:S04]  /*00c0*/  ISETP.LT.AND P0, PT, R0, 0xff, P0 ;  /* 0x000000ff0000780c */ /* 0x000fc80000701270 */
[----:B------:R-:W-:-:S04]  /*00d0*/  ISETP.GT.AND P0, PT, R7, RZ, P0 ;  /* 0x000000ff0700720c */ /* 0x000fc80000704270 */
[----:B------:R-:W-:-:S04]  /*00e0*/  ISETP.GT.AND P0, PT, R4, RZ, P0 ;  /* 0x000000ff0400720c */ /* 0x000fc80000704270 */
[----:B------:R-:W-:-:S13]  /*00f0*/  ISETP.GT.AND P0, PT, R0, RZ, P0 ;  /* 0x000000ff0000720c */ /* 0x000fda0000704270 */
[----:B------:R-:W-:Y:S05]  /*0100*/  @!P0 EXIT ;  /* 0x000000000000894d */ /* 0x000fea0003800000 */
[----:B------:R-:W0:Y:S01]  /*0110*/  LDC.64 R2, c[0x0][0x380] ;  /* 0x0000e000ff027b82 */ /* 0x000e220000000a00 */
[----:B------:R-:W-:Y:S01]  /*0120*/  LEA R5, R7, R0, 0x10 ;  /* 0x0000000007057211 */ /* 0x000fe200078e80ff */
[----:B------:R-:W1:Y:S03]  /*0130*/  LDCU.64 UR4, c[0x0][0x358] ;  /* 0x00006b00ff0477ac */ /* 0x000e660008000a00 */
[----:B------:R-:W-:-:S04]  /*0140*/  LEA R0, R4, R5, 0x8 ;  /* 0x0000000504007211 */ /* 0x000fc800078e40ff */
[----:B------:R-:W-:-:S05]  /*0150*/  IADD3 R7, PT, PT, R0, -0x10101, RZ ;  /* 0xfffefeff00077810 */ /* 0x000fca0007ffe0ff */
[----:B0-----:R-:W-:-:S05]  /*0160*/  IMAD.WIDE R6, R7, 0x4, R2 ;  /* 0x0000000407067825 */ /* 0x001fca00078e0202 */
[----:B-1----:R-:W2:Y:S04]  /*0170*/  LDG.E R8, desc[UR4][R6.64+0x80000] ;  /* 0x0800000406087981 */ /* 0x002ea8000c1e1900 */
[----:B------:R-:W3:Y:S01]  /*0180*/  LDG.E R5, desc[UR4][R6.64] ;  /* 0x0000000406057981 */ /* 0x000ee2000c1e1900 */
[----:B------:R-:W-:-:S03]  /*0190*/  IMAD.WIDE R2, R0, 0x4, R2 ;  /* 0x0000000400027825 */ /* 0x000fc600078e0202 */
[----:B------:R-:W4:Y:S04]  /*01a0*/  LDG.E R12, desc[UR4][R6.64+0x40004] ;  /* 0x04000404060c7981 */ /* 0x000f28000c1e1900 */
[----:B------:R0:W5:Y:S04]  /*01b0*/  LDG.E R14, desc[UR4][R2.64] ;  /* 0x00000004020e7981 */ /* 0x000168000c1e1900 */
[----:B------:R-:W5:Y:S04]  /*01c0*/  LDG.E R16, desc[UR4][R6.64+0x40804] ;  /* 0x0408040406107981 */ /* 0x000f68000c1e1900 */
[----:B------:R-:W5:Y:S04]  /*01d0*/  LDG.E R18, desc[UR4][R6.64+0x8] ;  /* 0x0000080406127981 */ /* 0x000f68000c1e1900 */
[----:B------:R-:W5:Y:S04]  /*01e0*/  LDG.E R20, desc[UR4][R6.64+0x80008] ;  /* 0x0800080406147981 */ /* 0x000f68000c1e1900 */
[----:B------:R-:W5:Y:S04]  /*01f0*/  LDG.E R22, desc[UR4][R6.64+0x408] ;  /* 0x0004080406167981 */ /* 0x000f68000c1e1900 */
[----:B------:R-:W5:Y:S04]  /*0200*/  LDG.E R24, desc[UR4][R6.64+0x80408] ;  /* 0x0804080406187981 */ /* 0x000f68000c1e1900 */
[----:B------:R-:W5:Y:S04]  /*0210*/  LDG.E R26, desc[UR4][R6.64+0x808] ;  /* 0x00080804061a7981 */ /* 0x000f68000c1e1900 */
[----:B------:R-:W5:Y:S01]  /*0220*/  LDG.E R4, desc[UR4][R6.64+0x80808] ;  /* 0x0808080406047981 */ /* 0x000f62000c1e1900 */
[----:B--2---:R-:W-:-:S04]  /*0230*/  FMUL R10, R8, 4 ;  /* 0x40800000080a7820 */ /* 0x004fc80000400000 */
[----:B---3--:R-:W-:-:S04]  /*0240*/  FFMA R10, R5, 2, R10 ;  /* 0x40000000050a7823 */ /* 0x008fc8000000000a */
[----:B------:R-:W-:-:S04]  /*0250*/  FFMA R9, R5, 5, R10 ;  /* 0x40a0000005097823 */ /* 0x000fc8000000000a */
[----:B0-----:R-:W-:-:S04]  /*0260*/  FFMA R2, R8, 7, R9 ;  /* 0x40e0000008027823 */ /* 0x001fc80000000009 */
[----:B------:R-:W-:Y:S02]  /*0270*/  FFMA R5, R5, -8, R2 ;  /* 0xc100000005057823 */ /* 0x000fe40000000002 */
[----:B------:R-:W0:Y:S02]  /*0280*/  LDC.64 R2, c[0x0][0x388] ;  /* 0x0000e200ff027b82 */ /* 0x000e240000000a00 */
[----:B------:R-:W-:-:S04]  /*0290*/  FFMA R5, R8, 10, R5 ;  /* 0x4120000008057823 */ /* 0x000fc80000000005 */
[----:B----4-:R-:W-:-:S04]  /*02a0*/  FFMA R5, R12, -3, R5 ;  /* 0xc04000000c057823 */ /* 0x010fc80000000005 */
[----:B-----5:R-:W-:-:S04]  /*02b0*/  FFMA R5, R14, 6, R5 ;  /* 0x40c000000e057823 */ /* 0x020fc80000000005 */
[----:B------:R-:W-:-:S04]  /*02c0*/  FFMA R5, R16, -9, R5 ;  /* 0xc110000010057823 */ /* 0x000fc80000000005 */
[----:B------:R-:W-:-:S04]  /*02d0*/  FFMA R5, R18, 2, R5 ;  /* 0x4000000012057823 */ /* 0x000fc80000000005 */
[----:B------:R-:W-:Y:S01]  /*02e0*/  FFMA R5, R20, 4, R5 ;  /* 0x4080000014057823 */ /* 0x000fe20000000005 */
[----:B0-----:R-:W-:-:S04]  /*02f0*/  IMAD.WIDE R2, R0, 0x4, R2 ;  /* 0x0000000400027825 */ /* 0x001fc800078e0202 */
[----:B------:R-:W-:-:S04]  /*0300*/  FFMA R5, R22, 5, R5 ;  /* 0x40a0000016057823 */ /* 0x000fc80000000005 */
[----:B------:R-:W-:-:S04]  /*0310*/  FFMA R5, R24, 7, R5 ;  /* 0x40e0000018057823 */ /* 0x000fc80000000005 */
[----:B------:R-:W-:-:S04]  /*0320*/  FFMA R5, R26, -8, R5 ;  /* 0xc10000001a057823 */ /* 0x000fc80000000005 */
[----:B------:R-:W-:-:S05]  /*0330*/  FFMA R5, R4, 10, R5 ;  /* 0x4120000004057823 */ /* 0x000fca0000000005 */
[----:B------:R-:W-:Y:S01]  /*0340*/  STG.E desc[UR4][R2.64], R5 ;  /* 0x0000000502007986 */ /* 0x000fe2000c101904 */
[----:B------:R-:W-:Y:S05]  /*0350*/  EXIT ;  /* 0x000000000000794d */ /* 0x000fea0003800000 */
.L_x_0:
[----:B------:R-:W-:-:S00]  /*0360*/  BRA `(.L_x_0) ;  /* 0xfffffffc00fc7947 */ /* 0x000fc0000383ffff */
[----:B------:R-:W-:-:S00]  /*0370*/  NOP ;  /* 0x0000000000007918 */ /* 0x000fc00000000000 */
        /* <DEDUP_REMOVED lines=8> */
.L_x_1:


//--------------------- .nv.shared.reserved.0     --------------------------
	.section	.nv.shared.reserved.0,"aw",@nobits
	.weak		__nv_reservedSMEM_offset_0_alias
	.size		__nv_reservedSMEM_offset_0_alias, 0, 64
	.other		__nv_reservedSMEM_offset_0_alias,@"STO_CUDA_RESERVED_SHARED STV_DEFAULT"
__nv_reservedSMEM_offset_0_alias:
	.zero		0
	.zero		64


//--------------------- .nv.constant0._Z20convolution3D_kernelPfS_i --------------------------
	.section	.nv.constant0._Z20convolution3D_kernelPfS_i,"a",@progbits
	.sectionflags	@""
	.align	4
.nv.constant0._Z20convolution3D_kernelPfS_i:
	.zero		916


//--------------------- SYMBOLS --------------------------

	.type		.nv.reservedSmem.offset0,@object
	.size		.nv.reservedSmem.offset0,0x4
